//
// Generated by NVIDIA NVVM Compiler
//
// Compiler Build ID: CL-36424714
// Cuda compilation tools, release 13.0, V13.0.88
// Based on NVVM 20.0.0
//

.version 9.0
.target sm_100
.address_size 64

	// .globl	default_function_kernel_1

.visible .entry default_function_kernel_1(
	.param .u64 .ptr .align 1 default_function_kernel_1_param_0,
	.param .u64 .ptr .align 1 default_function_kernel_1_param_1
)
.maxntid 12
{
	.reg .pred 	%p<4>;
	.reg .b32 	%r<4>;
	.reg .b32 	%f<28>;
	.reg .b64 	%rd<8>;

	ld.param.u64 	%rd1, [default_function_kernel_1_param_0];
	ld.param.u64 	%rd2, [default_function_kernel_1_param_1];
	cvta.to.global.u64 	%rd3, %rd1;
	cvta.to.global.u64 	%rd4, %rd2;
	mov.u32 	%r1, %ctaid.x;
	mov.u32 	%r2, %tid.x;
	mad.lo.s32 	%r3, %r1, 12, %r2;
	mul.wide.u32 	%rd5, %r3, 4;
	add.s64 	%rd6, %rd4, %rd5;
	ld.global.nc.f32 	%f1, [%rd6];
	mul.f32 	%f2, %f1, 0f3FB8AA3B;
	ex2.approx.f32 	%f3, %f2;
	abs.f32 	%f4, %f3;
	fma.rn.f32 	%f5, %f4, 0fBF000000, 0f3F000000;
	rsqrt.approx.ftz.f32 	%f6, %f5;
	mul.f32 	%f7, %f6, %f5;
	mul.f32 	%f8, %f6, 0fBF000000;
	fma.rn.f32 	%f9, %f7, %f8, 0f3F000000;
	fma.rn.f32 	%f10, %f7, %f9, %f7;
	setp.eq.f32 	%p1, %f4, 0f3F800000;
	selp.f32 	%f11, 0f00000000, %f10, %p1;
	setp.gt.f32 	%p2, %f4, 0f3F0F5C29;
	selp.f32 	%f12, %f11, %f4, %p2;
	copysign.f32 	%f13, %f3, %f12;
	mul.f32 	%f14, %f13, %f13;
	fma.rn.f32 	%f15, %f14, 0f3D10ECEF, 0f3C8B1ABB;
	fma.rn.f32 	%f16, %f15, %f14, 0f3CFC028C;
	fma.rn.f32 	%f17, %f16, %f14, 0f3D372139;
	fma.rn.f32 	%f18, %f17, %f14, 0f3D9993DB;
	fma.rn.f32 	%f19, %f18, %f14, 0f3E2AAAC6;
	mul.f32 	%f20, %f14, %f19;
	fma.rn.f32 	%f21, %f20, %f13, %f13;
	neg.f32 	%f22, %f21;
	selp.f32 	%f23, %f21, %f22, %p2;
	fma.rn.f32 	%f24, 0f3F6EE581, 0f3FD774EB, %f23;
	setp.gt.f32 	%p3, %f3, 0f3F0F5C29;
	selp.f32 	%f25, %f21, %f24, %p3;
	add.f32 	%f26, %f25, %f25;
	selp.f32 	%f27, %f26, %f25, %p2;
	add.s64 	%rd7, %rd3, %rd5;
	st.global.f32 	[%rd7], %f27;
	ret;

}
	// .globl	default_function_kernel
.visible .entry default_function_kernel(
	.param .u64 .ptr .align 1 default_function_kernel_param_0,
	.param .u64 .ptr .align 1 default_function_kernel_param_1
)
.maxntid 64
{
	.reg .pred 	%p<16>;
	.reg .b32 	%r<28>;
	.reg .b32 	%f<48>;
	.reg .b64 	%rd<9>;

	ld.param.u64 	%rd1, [default_function_kernel_param_0];
	ld.param.u64 	%rd2, [default_function_kernel_param_1];
	mov.u32 	%r1, %ctaid.x;
	shl.b32 	%r14, %r1, 3;
	mov.u32 	%r2, %tid.x;
	shr.u32 	%r15, %r2, 3;
	or.b32  	%r16, %r14, %r15;
	setp.gt.u32 	%p1, %r16, 8;
	@%p1 bra 	$L__BB1_14;
	cvta.to.global.u64 	%rd3, %rd2;
	shl.b32 	%r17, %r1, 6;
	or.b32  	%r3, %r17, %r2;
	mul.wide.u32 	%rd4, %r3, 4;
	add.s64 	%rd5, %rd3, %rd4;
	ld.global.nc.f32 	%f1, [%rd5];
	abs.f32 	%f47, %f1;
	mul.f32 	%f20, %f1, %f47;
	sin.approx.f32 	%f21, %f20;
	abs.f32 	%f3, %f21;
	setp.lt.f32 	%p2, %f47, %f3;
	@%p2 bra 	$L__BB1_13;
	mul.f32 	%f4, %f3, 0f4B000000;
	setp.gtu.f32 	%p3, %f47, %f4;
	@%p3 bra 	$L__BB1_9;
	div.approx.f32 	%f22, %f47, %f3;
	cvt.rzi.f32.f32 	%f45, %f22;
	neg.f32 	%f6, %f3;
	fma.rn.f32 	%f7, %f6, %f45, %f47;
	mov.b32 	%r4, %f7;
	mov.b32 	%r18, %f3;
	setp.lt.u32 	%p4, %r4, %r18;
	@%p4 bra 	$L__BB1_8;
	setp.lt.u32 	%p5, %r4, -2147483647;
	@%p5 bra 	$L__BB1_6;
	add.f32 	%f27, %f45, 0fBF800000;
	setp.lt.f32 	%p8, %f7, %f6;
	add.f32 	%f28, %f27, 0fBF800000;
	selp.f32 	%f45, %f28, %f27, %p8;
	bra.uni 	$L__BB1_8;
$L__BB1_6:
	add.f32 	%f45, %f45, 0f3F800000;
	add.f32 	%f23, %f3, %f3;
	setp.ltu.f32 	%p6, %f7, %f23;
	@%p6 bra 	$L__BB1_8;
	add.f32 	%f24, %f45, 0f3F800000;
	fma.rn.f32 	%f25, %f3, 0fC0400000, %f7;
	setp.ge.f32 	%p7, %f25, 0f00000000;
	add.f32 	%f26, %f24, 0f3F800000;
	selp.f32 	%f45, %f26, %f24, %p7;
$L__BB1_8:
	fma.rn.f32 	%f47, %f6, %f45, %f47;
	bra.uni 	$L__BB1_13;
$L__BB1_9:
	mov.b32 	%r5, %f47;
	mov.b32 	%r19, %f4;
	and.b32  	%r6, %r19, -8388608;
	and.b32  	%r20, %r5, 8388607;
	or.b32  	%r26, %r20, 1065353216;
	and.b32  	%r21, %r19, 8388607;
	or.b32  	%r8, %r21, 1065353216;
	mov.b32 	%f46, %r26;
	sub.s32 	%r22, %r5, %r6;
	add.s32 	%r23, %r22, 192937984;
	and.b32  	%r27, %r23, -8388608;
	setp.eq.s32 	%p9, %r27, 0;
	@%p9 bra 	$L__BB1_12;
	mov.b32 	%f29, %r8;
	rcp.approx.ftz.f32 	%f14, %f29;
	neg.f32 	%f15, %f29;
$L__BB1_11:
	min.u32 	%r24, %r27, 192937984;
	add.s32 	%r25, %r26, %r24;
	mov.b32 	%f30, %r25;
	mul.f32 	%f31, %f14, %f30;
	fma.rn.f32 	%f32, %f15, %f31, %f30;
	fma.rn.f32 	%f33, %f32, %f14, %f31;
	fma.rn.f32 	%f34, %f15, %f33, %f30;
	fma.rz.f32 	%f35, %f34, %f14, %f33;
	cvt.rzi.f32.f32 	%f36, %f35;
	fma.rn.f32 	%f46, %f15, %f36, %f30;
	sub.s32 	%r27, %r27, %r24;
	mov.b32 	%r26, %f46;
	setp.ne.s32 	%p10, %r27, 0;
	setp.ne.s32 	%p11, %r26, 0;
	and.pred  	%p12, %p10, %p11;
	@%p12 bra 	$L__BB1_11;
$L__BB1_12:
	mov.b32 	%f38, %r6;
	setp.leu.f32 	%p13, %f3, 0f00000000;
	setp.gt.u32 	%p14, %r5, 2139095039;
	selp.f32 	%f39, 0f7FFFFFFF, %f38, %p14;
	selp.f32 	%f40, 0f7FFFFFFF, %f39, %p13;
	mul.f32 	%f41, %f46, 0f34000000;
	mul.f32 	%f47, %f40, %f41;
$L__BB1_13:
	abs.f32 	%f42, %f47;
	setp.nan.f32 	%p15, %f42, %f42;
	copysign.f32 	%f43, %f1, %f47;
	selp.f32 	%f44, %f47, %f43, %p15;
	cvta.to.global.u64 	%rd6, %rd1;
	add.s64 	%rd8, %rd6, %rd4;
	st.global.f32 	[%rd8], %f44;
$L__BB1_14:
	ret;

}


// ===== COMPILED SASS (sm_100) =====

	.target	sm_100

	.elftype	@"ET_EXEC"


//--------------------- .note.nv.tkinfo           --------------------------
	.section	.note.nv.tkinfo,"",@"SHT_NOTE"
	.sectionflags	@"SHF_NOTE_NV_TKINFO"
	.tkinfo
        /*0018*/ 	.word	0x00000002
        /*0030*/ 	.string	""
        /*0030*/ 	.string	"ptxas"
        /*0030*/ 	.string	"Cuda compilation tools, release 13.0, V13.0.88"
        /*0030*/ 	.string	"Build cuda_13.0.r13.0/compiler.36424714_0"
        /*0030*/ 	.string	"-arch sm_100 -m 64 "



//--------------------- .note.nv.cuinfo           --------------------------
	.section	.note.nv.cuinfo,"",@"SHT_NOTE"
	.sectionflags	@"SHF_NOTE_NV_CUINFO"
        /*0018*/ 	.short	0x0002
        /*001a*/ 	.short	0x0064
        /*001c*/ 	.short	0x0082
	.zero		2


//--------------------- .nv.info                  --------------------------
	.section	.nv.info,"",@"SHT_CUDA_INFO"
	.align	4


	//----- nvinfo : EIATTR_REGCOUNT
	.align		4
        /*0000*/ 	.byte	0x04, 0x2f
        /*0002*/ 	.short	(.L_1 - .L_0)
	.align		4
.L_0:
        /*0004*/ 	.word	index@(default_function_kernel_1)
        /*0008*/ 	.word	0x0000000c


	//----- nvinfo : EIATTR_FRAME_SIZE
	.align		4
.L_1:
        /*000c*/ 	.byte	0x04, 0x11
        /*000e*/ 	.short	(.L_3 - .L_2)
	.align		4
.L_2:
        /*0010*/ 	.word	index@(default_function_kernel_1)
        /*0014*/ 	.word	0x00000000


	//----- nvinfo : EIATTR_REGCOUNT
	.align		4
.L_3:
        /*0018*/ 	.byte	0x04, 0x2f
        /*001a*/ 	.short	(.L_5 - .L_4)
	.align		4
.L_4:
        /*001c*/ 	.word	index@(default_function_kernel)
        /*0020*/ 	.word	0x0000000d


	//----- nvinfo : EIATTR_FRAME_SIZE
	.align		4
.L_5:
        /*0024*/ 	.byte	0x04, 0x11
        /*0026*/ 	.short	(.L_7 - .L_6)
	.align		4
.L_6:
        /*0028*/ 	.word	index@(default_function_kernel)
        /*002c*/ 	.word	0x00000000


	//----- nvinfo : EIATTR_MIN_STACK_SIZE
	.align		4
.L_7:
        /*0030*/ 	.byte	0x04, 0x12
        /*0032*/ 	.short	(.L_9 - .L_8)
	.align		4
.L_8:
        /*0034*/ 	.word	index@(default_function_kernel)
        /*0038*/ 	.word	0x00000000


	//----- nvinfo : EIATTR_MIN_STACK_SIZE
	.align		4
.L_9:
        /*003c*/ 	.byte	0x04, 0x12
        /*003e*/ 	.short	(.L_11 - .L_10)
	.align		4
.L_10:
        /*0040*/ 	.word	index@(default_function_kernel_1)
        /*0044*/ 	.word	0x00000000
.L_11:


//--------------------- .nv.compat                --------------------------
	.section	.nv.compat,"",@"SHT_CUDA_COMPAT_INFO"
	.align	4
        /*0000*/ 	.byte	0x02, 0x09, 0x00, 0x00, 0x02, 0x02, 0x01, 0x00, 0x02, 0x05, 0x05, 0x00, 0x03, 0x07, 0x01, 0x01
        /*0010*/ 	.byte	0x02, 0x03, 0x00, 0x00, 0x02, 0x06, 0x01, 0x00, 0x04, 0x0b, 0x08, 0x00, 0x01, 0x00, 0x00, 0x00
        /*0020*/ 	.byte	0x00, 0x00, 0x00, 0x00


//--------------------- .nv.info.default_function_kernel --------------------------
	.section	.nv.info.default_function_kernel,"",@"SHT_CUDA_INFO"
	.sectionflags	@""
	.align	4


	//----- nvinfo : EIATTR_CUDA_API_VERSION
	.align		4
        /*0000*/ 	.byte	0x04, 0x37
        /*0002*/ 	.short	(.L_13 - .L_12)
.L_12:
        /*0004*/ 	.word	0x00000082


	//----- nvinfo : EIATTR_KPARAM_INFO
	.align		4
.L_13:
        /*0008*/ 	.byte	0x04, 0x17
        /*000a*/ 	.short	(.L_15 - .L_14)
.L_14:
        /*000c*/ 	.word	0x00000000
        /*0010*/ 	.short	0x0001
        /*0012*/ 	.short	0x0008
        /*0014*/ 	.byte	0x00, 0xf5, 0x21, 0x00


	//----- nvinfo : EIATTR_KPARAM_INFO
	.align		4
.L_15:
        /*0018*/ 	.byte	0x04, 0x17
        /*001a*/ 	.short	(.L_17 - .L_16)
.L_16:
        /*001c*/ 	.word	0x00000000
        /*0020*/ 	.short	0x0000
        /*0022*/ 	.short	0x0000
        /*0024*/ 	.byte	0x00, 0xf5, 0x21, 0x00


	//----- nvinfo : EIATTR_SPARSE_MMA_MASK
	.align		4
.L_17:
        /*0028*/ 	.byte	0x03, 0x50
        /*002a*/ 	.short	0x0000


	//----- nvinfo : EIATTR_MAXREG_COUNT
	.align		4
        /*002c*/ 	.byte	0x03, 0x1b
        /*002e*/ 	.short	0x00ff


	//----- nvinfo : EIATTR_MERCURY_ISA_VERSION
	.align		4
        /*0030*/ 	.byte	0x03, 0x5f
        /*0032*/ 	.short	0x0101


	//----- nvinfo : EIATTR_VRC_CTA_INIT_COUNT
	.align		4
        /*0034*/ 	.byte	0x02, 0x4a
	.zero		1
	.zero		1


	//----- nvinfo : EIATTR_EXIT_INSTR_OFFSETS
	.align		4
        /*0038*/ 	.byte	0x04, 0x1c
        /*003a*/ 	.short	(.L_19 - .L_18)


	//   ....[0]....
.L_18:
        /*003c*/ 	.word	0x00000070


	//   ....[1]....
        /*0040*/ 	.word	0x000005b0


	//----- nvinfo : EIATTR_MAX_THREADS
	.align		4
.L_19:
        /*0044*/ 	.byte	0x04, 0x05
        /*0046*/ 	.short	(.L_21 - .L_20)
.L_20:
        /*0048*/ 	.word	0x00000040
        /*004c*/ 	.word	0x00000001
        /*0050*/ 	.word	0x00000001


	//----- nvinfo : EIATTR_CRS_STACK_SIZE
	.align		4
.L_21:
        /*0054*/ 	.byte	0x04, 0x1e
        /*0056*/ 	.short	(.L_23 - .L_22)
.L_22:
        /*0058*/ 	.word	0x00000000


	//----- nvinfo : EIATTR_CBANK_PARAM_SIZE
	.align		4
.L_23:
        /*005c*/ 	.byte	0x03, 0x19
        /*005e*/ 	.short	0x0010


	//----- nvinfo : EIATTR_PARAM_CBANK
	.align		4
        /*0060*/ 	.byte	0x04, 0x0a
        /*0062*/ 	.short	(.L_25 - .L_24)
	.align		4
.L_24:
        /*0064*/ 	.word	index@(.nv.constant0.default_function_kernel)
        /*0068*/ 	.short	0x0380
        /*006a*/ 	.short	0x0010


	//----- nvinfo : EIATTR_SW_WAR
	.align		4
.L_25:
        /*006c*/ 	.byte	0x04, 0x36
        /*006e*/ 	.short	(.L_27 - .L_26)
.L_26:
        /*0070*/ 	.word	0x00000008
.L_27:


//--------------------- .nv.info.default_function_kernel_1 --------------------------
	.section	.nv.info.default_function_kernel_1,"",@"SHT_CUDA_INFO"
	.sectionflags	@""
	.align	4


	//----- nvinfo : EIATTR_CUDA_API_VERSION
	.align		4
        /*0000*/ 	.byte	0x04, 0x37
        /*0002*/ 	.short	(.L_29 - .L_28)
.L_28:
        /*0004*/ 	.word	0x00000082


	//----- nvinfo : EIATTR_KPARAM_INFO
	.align		4
.L_29:
        /*0008*/ 	.byte	0x04, 0x17
        /*000a*/ 	.short	(.L_31 - .L_30)
.L_30:
        /*000c*/ 	.word	0x00000000
        /*0010*/ 	.short	0x0001
        /*0012*/ 	.short	0x0008
        /*0014*/ 	.byte	0x00, 0xf5, 0x21, 0x00


	//----- nvinfo : EIATTR_KPARAM_INFO
	.align		4
.L_31:
        /*0018*/ 	.byte	0x04, 0x17
        /*001a*/ 	.short	(.L_33 - .L_32)
.L_32:
        /*001c*/ 	.word	0x00000000
        /*0020*/ 	.short	0x0000
        /*0022*/ 	.short	0x0000
        /*0024*/ 	.byte	0x00, 0xf5, 0x21, 0x00


	//----- nvinfo : EIATTR_SPARSE_MMA_MASK
	.align		4
.L_33:
        /*0028*/ 	.byte	0x03, 0x50
        /*002a*/ 	.short	0x0000


	//----- nvinfo : EIATTR_MAXREG_COUNT
	.align		4
        /*002c*/ 	.byte	0x03, 0x1b
        /*002e*/ 	.short	0x00ff


	//----- nvinfo : EIATTR_MERCURY_ISA_VERSION
	.align		4
        /*0030*/ 	.byte	0x03, 0x5f
        /*0032*/ 	.short	0x0101


	//----- nvinfo : EIATTR_VRC_CTA_INIT_COUNT
	.align		4
        /*0034*/ 	.byte	0x02, 0x4a
	.zero		1
	.zero		1


	//----- nvinfo : EIATTR_EXIT_INSTR_OFFSETS
	.align		4
        /*0038*/ 	.byte	0x04, 0x1c
        /*003a*/ 	.short	(.L_35 - .L_34)


	//   ....[0]....
.L_34:
        /*003c*/ 	.word	0x00000290


	//----- nvinfo : EIATTR_MAX_THREADS
	.align		4
.L_35:
        /*0040*/ 	.byte	0x04, 0x05
        /*0042*/ 	.short	(.L_37 - .L_36)
.L_36:
        /*0044*/ 	.word	0x0000000c
        /*0048*/ 	.word	0x00000001
        /*004c*/ 	.word	0x00000001


	//----- nvinfo : EIATTR_CBANK_PARAM_SIZE
	.align		4
.L_37:
        /*0050*/ 	.byte	0x03, 0x19
        /*0052*/ 	.short	0x0010


	//----- nvinfo : EIATTR_PARAM_CBANK
	.align		4
        /*0054*/ 	.byte	0x04, 0x0a
        /*0056*/ 	.short	(.L_39 - .L_38)
	.align		4
.L_38:
        /*0058*/ 	.word	index@(.nv.constant0.default_function_kernel_1)
        /*005c*/ 	.short	0x0380
        /*005e*/ 	.short	0x0010


	//----- nvinfo : EIATTR_SW_WAR
	.align		4
.L_39:
        /*0060*/ 	.byte	0x04, 0x36
        /*0062*/ 	.short	(.L_41 - .L_40)
.L_40:
        /*0064*/ 	.word	0x00000008
.L_41:


//--------------------- .nv.callgraph             --------------------------
	.section	.nv.callgraph,"",@"SHT_CUDA_CALLGRAPH"
	.align	4
	.sectionentsize	8
	.align		4
        /*0000*/ 	.word	0x00000000
	.align		4
        /*0004*/ 	.word	0xffffffff
	.align		4
        /*0008*/ 	.word	0x00000000
	.align		4
        /*000c*/ 	.word	0xfffffffe
	.align		4
        /*0010*/ 	.word	0x00000000
	.align		4
        /*0014*/ 	.word	0xfffffffd
	.align		4
        /*0018*/ 	.word	0x00000000
	.align		4
        /*001c*/ 	.word	0xfffffffc


//--------------------- .text.default_function_kernel --------------------------
	.section	.text.default_function_kernel,"ax",@progbits
	.align	128
        .global         default_function_kernel
        .type           default_function_kernel,@function
        .size           default_function_kernel,(.L_x_10 - default_function_kernel)
        .other          default_function_kernel,@"STO_CUDA_ENTRY STV_DEFAULT"
default_function_kernel:
.text.default_function_kernel:
[----:B------:R-:W-:Y:S01]  /*0000*/  LDC R1, c[0x0][0x37c] ;  /* 0x0000df00ff017b82 */ /* 0x000fe20000000800 */
[----:B------:R-:W0:Y:S07]  /*0010*/  S2R R4, SR_TID.X ;  /* 0x0000000000047919 */ /* 0x000e2e0000002100 */
[----:B------:R-:W1:Y:S02]  /*0020*/  S2UR UR4, SR_CTAID.X ;  /* 0x00000000000479c3 */ /* 0x000e640000002500 */
[----:B-1----:R-:W-:Y:S01]  /*0030*/  USHF.L.U32 UR5, UR4, 0x3, URZ ;  /* 0x0000000304057899 */ /* 0x002fe200080006ff */
[----:B0-----:R-:W-:-:S05]  /*0040*/  SHF.R.U32.HI R0, RZ, 0x3, R4 ;  /* 0x00000003ff007819 */ /* 0x001fca0000011604 */
[----:B------:R-:W-:-:S04]  /*0050*/  LOP3.LUT R0, R0, UR5, RZ, 0xfc, !PT ;  /* 0x0000000500007c12 */ /* 0x000fc8000f8efcff */
[----:B------:R-:W-:-:S13]  /*0060*/  ISETP.GT.U32.AND P0, PT, R0, 0x8, PT ;  /* 0x000000080000780c */ /* 0x000fda0003f04070 */
[----:B------:R-:W-:Y:S05]  /*0070*/  @P0 EXIT ;  /* 0x000000000000094d */ /* 0x000fea0003800000 */
[----:B------:R-:W0:Y:S01]  /*0080*/  LDC.64 R2, c[0x0][0x388] ;  /* 0x0000e200ff027b82 */ /* 0x000e220000000a00 */
[----:B------:R-:W1:Y:S01]  /*0090*/  LDCU.64 UR6, c[0x0][0x358] ;  /* 0x00006b00ff0677ac */ /* 0x000e620008000a00 */
[----:B------:R-:W-:-:S06]  /*00a0*/  USHF.L.U32 UR4, UR4, 0x6, URZ ;  /* 0x0000000604047899 */ /* 0x000fcc00080006ff */
[----:B------:R-:W-:-:S05]  /*00b0*/  LOP3.LUT R0, R4, UR4, RZ, 0xfc, !PT ;  /* 0x0000000404007c12 */ /* 0x000fca000f8efcff */
[----:B0-----:R-:W-:-:S06]  /*00c0*/  IMAD.WIDE.U32 R2, R0, 0x4, R2 ;  /* 0x0000000400027825 */ /* 0x001fcc00078e0002 */
[----:B-1----:R-:W2:Y:S01]  /*00d0*/  LDG.E.CONSTANT R2, desc[UR6][R2.64] ;  /* 0x0000000602027981 */ /* 0x002ea2000c1e9900 */
[----:B------:R-:W-:Y:S01]  /*00e0*/  BSSY.RECONVERGENT B0, `(.L_x_0) ;  /* 0x0000046000007945 */ /* 0x000fe20003800200 */
[C---:B--2---:R-:W-:Y:S01]  /*00f0*/  FMUL R4, R2.reuse, |R2| ;  /* 0x4000000202047220 */ /* 0x044fe20000400000 */
[----:B------:R-:W-:-:S03]  /*0100*/  FADD R6, |R2|, -RZ ;  /* 0x800000ff02067221 */ /* 0x000fc60000000200 */
[----:B------:R-:W-:-:S04]  /*0110*/  FMUL.RZ R4, R4, 0.15915493667125701904 ;  /* 0x3e22f98304047820 */ /* 0x000fc8000040c000 */
[----:B------:R-:W0:Y:S02]  /*0120*/  MUFU.SIN R5, R4 ;  /* 0x0000000400057308 */ /* 0x000e240000000400 */
[----:B0-----:R-:W-:-:S13]  /*0130*/  FSETP.GEU.AND P0, PT, |R2|, |R5|, PT ;  /* 0x400000050200720b */ /* 0x001fda0003f0e200 */
[----:B------:R-:W-:Y:S05]  /*0140*/  @!P0 BRA `(.L_x_1) ;  /* 0x0000000000fc8947 */ /* 0x000fea0003800000 */
[----:B------:R-:W-:-:S05]  /*0150*/  FMUL R3, |R5|, 8388608 ;  /* 0x4b00000005037820 */ /* 0x000fca0000400200 */
[----:B------:R-:W-:-:S13]  /*0160*/  FSETP.GTU.AND P0, PT, R6, R3, PT ;  /* 0x000000030600720b */ /* 0x000fda0003f0c000 */
[----:B------:R-:W-:Y:S05]  /*0170*/  @P0 BRA `(.L_x_2) ;  /* 0x0000000000780947 */ /* 0x000fea0003800000 */
[C---:B------:R-:W-:Y:S01]  /*0180*/  FMUL R4, |R5|.reuse, 16777216 ;  /* 0x4b80000005047820 */ /* 0x040fe20000400200 */
[C---:B------:R-:W-:Y:S01]  /*0190*/  FSETP.GEU.AND P0, PT, |R5|.reuse, 1.175494350822287508e-38, PT ;  /* 0x008000000500780b */ /* 0x040fe20003f0e200 */
[----:B------:R-:W-:Y:S01]  /*01a0*/  FMUL R3, R6, 16777216 ;  /* 0x4b80000006037820 */ /* 0x000fe20000400000 */
[----:B------:R-:W-:Y:S01]  /*01b0*/  FADD R7, |R5|, -RZ ;  /* 0x800000ff05077221 */ /* 0x000fe20000000200 */
[----:B------:R-:W-:Y:S01]  /*01c0*/  BSSY.RECONVERGENT B1, `(.L_x_3) ;  /* 0x0000017000017945 */ /* 0x000fe20003800200 */
[----:B------:R-:W-:Y:S02]  /*01d0*/  FSEL R4, R4, |R5|, !P0 ;  /* 0x4000000504047208 */ /* 0x000fe40004000000 */
[----:B------:R-:W-:-:S04]  /*01e0*/  FSEL R3, R3, R6, !P0 ;  /* 0x0000000603037208 */ /* 0x000fc80004000000 */
[----:B------:R-:W0:Y:S02]  /*01f0*/  MUFU.RCP R4, R4 ;  /* 0x0000000400047308 */ /* 0x000e240000001000 */
[----:B0-----:R-:W-:-:S06]  /*0200*/  FMUL R3, R4, R3 ;  /* 0x0000000304037220 */ /* 0x001fcc0000400000 */
[----:B------:R-:W0:Y:S02]  /*0210*/  FRND.TRUNC R3, R3 ;  /* 0x0000000300037307 */ /* 0x000e24000020d000 */
[----:B0-----:R-:W-:-:S05]  /*0220*/  FFMA R8, -|R5|, R3, R6 ;  /* 0x0000000305087223 */ /* 0x001fca0000000306 */
[----:B------:R-:W-:-:S13]  /*0230*/  ISETP.GE.U32.AND P0, PT, R8, R7, PT ;  /* 0x000000070800720c */ /* 0x000fda0003f06070 */
[----:B------:R-:W-:Y:S05]  /*0240*/  @!P0 BRA `(.L_x_4) ;  /* 0x0000000000388947 */ /* 0x000fea0003800000 */
[----:B------:R-:W-:-:S04]  /*0250*/  ISETP.GE.U32.AND P0, PT, R8, -0x7fffffff, PT ;  /* 0x800000010800780c */ /* 0x000fc80003f06070 */
[----:B------:R-:W-:-:S09]  /*0260*/  FSETP.GEU.OR P1, PT, R8, -|R5|, !P0 ;  /* 0xc00000050800720b */ /* 0x000fd2000472e400 */
[----:B------:R-:W-:-:S04]  /*0270*/  @P0 FADD R4, R3, -1 ;  /* 0xbf80000003040421 */ /* 0x000fc80000000000 */
[----:B------:R-:W-:-:S04]  /*0280*/  @!P1 FADD R4, R4, -1 ;  /* 0xbf80000004049421 */ /* 0x000fc80000000000 */
[----:B------:R-:W-:Y:S01]  /*0290*/  @P0 IMAD.MOV.U32 R3, RZ, RZ, R4 ;  /* 0x000000ffff030224 */ /* 0x000fe200078e0004 */
[----:B------:R-:W-:Y:S06]  /*02a0*/  @P0 BRA `(.L_x_4) ;  /* 0x0000000000200947 */ /* 0x000fec0003800000 */
[----:B------:R-:W-:Y:S01]  /*02b0*/  FADD R4, |R5|, |R5| ;  /* 0x4000000505047221 */ /* 0x000fe20000000200 */
[----:B------:R-:W-:-:S04]  /*02c0*/  FADD R3, R3, 1 ;  /* 0x3f80000003037421 */ /* 0x000fc80000000000 */
[----:B------:R-:W-:-:S13]  /*02d0*/  FSETP.GE.AND P0, PT, R8, R4, PT ;  /* 0x000000040800720b */ /* 0x000fda0003f06000 */
[----:B------:R-:W-:-:S05]  /*02e0*/  @P0 FFMA R4, |R5|, -3, R8 ;  /* 0xc040000005040823 */ /* 0x000fca0000000208 */
[----:B------:R-:W-:Y:S01]  /*02f0*/  FSETP.GE.AND P1, PT, R4, RZ, P0 ;  /* 0x000000ff0400720b */ /* 0x000fe20000726000 */
[----:B------:R-:W-:-:S12]  /*0300*/  @P0 FADD R4, R3, 1 ;  /* 0x3f80000003040421 */ /* 0x000fd80000000000 */
[----:B------:R-:W-:-:S04]  /*0310*/  @P1 FADD R4, R4, 1 ;  /* 0x3f80000004041421 */ /* 0x000fc80000000000 */
[----:B------:R-:W-:-:S07]  /*0320*/  @P0 IMAD.MOV.U32 R3, RZ, RZ, R4 ;  /* 0x000000ffff030224 */ /* 0x000fce00078e0004 */
.L_x_4:
[----:B------:R-:W-:Y:S05]  /*0330*/  BSYNC.RECONVERGENT B1 ;  /* 0x0000000000017941 */ /* 0x000fea0003800200 */
.L_x_3:
[----:B------:R-:W-:Y:S01]  /*0340*/  FFMA R6, -|R5|, R3, R6 ;  /* 0x0000000305067223 */ /* 0x000fe20000000306 */
[----:B------:R-:W-:Y:S06]  /*0350*/  BRA `(.L_x_1) ;  /* 0x0000000000787947 */ /* 0x000fec0003800000 */
.L_x_2:
[----:B------:R-:W-:Y:S01]  /*0360*/  LOP3.LUT R7, R3, 0xff800000, RZ, 0xc0, !PT ;  /* 0xff80000003077812 */ /* 0x000fe200078ec0ff */
[----:B------:R-:W-:Y:S01]  /*0370*/  BSSY.RECONVERGENT B1, `(.L_x_5) ;  /* 0x000001a000017945 */ /* 0x000fe20003800200 */
[C---:B------:R-:W-:Y:S02]  /*0380*/  ISETP.GT.U32.AND P0, PT, R6.reuse, 0x7f7fffff, PT ;  /* 0x7f7fffff0600780c */ /* 0x040fe40003f04070 */
[C---:B------:R-:W-:Y:S02]  /*0390*/  IADD3 R4, PT, PT, R6.reuse, 0xb800000, -R7 ;  /* 0x0b80000006047810 */ /* 0x040fe40007ffe807 */
[----:B------:R-:W-:Y:S02]  /*03a0*/  LOP3.LUT R6, R6, 0x7fffff, RZ, 0xc0, !PT ;  /* 0x007fffff06067812 */ /* 0x000fe400078ec0ff */
[----:B------:R-:W-:Y:S02]  /*03b0*/  LOP3.LUT P1, R4, R4, 0xff800000, RZ, 0xc0, !PT ;  /* 0xff80000004047812 */ /* 0x000fe4000782c0ff */
[----:B------:R-:W-:-:S02]  /*03c0*/  FSETP.GT.AND P2, PT, |R5|, RZ, PT ;  /* 0x000000ff0500720b */ /* 0x000fc40003f44200 */
[----:B------:R-:W-:Y:S02]  /*03d0*/  FSEL R7, R7, +QNAN , !P0 ;  /* 0x7fffffff07077808 */ /* 0x000fe40004000000 */
[----:B------:R-:W-:Y:S02]  /*03e0*/  LOP3.LUT R6, R6, 0x3f800000, RZ, 0xfc, !PT ;  /* 0x3f80000006067812 */ /* 0x000fe400078efcff */
[----:B------:R-:W-:-:S05]  /*03f0*/  FSEL R10, R7, +QNAN , P2 ;  /* 0x7fffffff070a7808 */ /* 0x000fca0001000000 */
[----:B------:R-:W-:Y:S05]  /*0400*/  @!P1 BRA `(.L_x_6) ;  /* 0x0000000000409947 */ /* 0x000fea0003800000 */
[----:B------:R-:W-:-:S04]  /*0410*/  LOP3.LUT R3, R3, 0x7fffff, RZ, 0xc0, !PT ;  /* 0x007fffff03037812 */ /* 0x000fc800078ec0ff */
[----:B------:R-:W-:-:S04]  /*0420*/  LOP3.LUT R3, R3, 0x3f800000, RZ, 0xfc, !PT ;  /* 0x3f80000003037812 */ /* 0x000fc800078efcff */
[----:B------:R0:W1:Y:S03]  /*0430*/  MUFU.RCP R5, R3 ;  /* 0x0000000300057308 */ /* 0x0000660000001000 */
.L_x_7:
[----:B------:R-:W-:-:S05]  /*0440*/  VIMNMX.U32 R7, PT, PT, R4, 0xb800000, PT ;  /* 0x0b80000004077848 */ /* 0x000fca0003fe0000 */
[----:B------:R-:W-:Y:S02]  /*0450*/  IMAD.IADD R6, R7, 0x1, R6 ;  /* 0x0000000107067824 */ /* 0x000fe400078e0206 */
[----:B------:R-:W-:Y:S02]  /*0460*/  IMAD.IADD R4, R4, 0x1, -R7 ;  /* 0x0000000104047824 */ /* 0x000fe400078e0a07 */
[----:B-1----:R-:W-:-:S03]  /*0470*/  FMUL R8, R5, R6 ;  /* 0x0000000605087220 */ /* 0x002fc60000400000 */
[----:B------:R-:W-:Y:S01]  /*0480*/  ISETP.NE.AND P1, PT, R4, RZ, PT ;  /* 0x000000ff0400720c */ /* 0x000fe20003f25270 */
[----:B------:R-:W-:-:S04]  /*0490*/  FFMA R9, -R3, R8, R6 ;  /* 0x0000000803097223 */ /* 0x000fc80000000106 */
[----:B------:R-:W-:-:S04]  /*04a0*/  FFMA R9, R5, R9, R8 ;  /* 0x0000000905097223 */ /* 0x000fc80000000008 */
[----:B------:R-:W-:-:S04]  /*04b0*/  FFMA R8, -R3, R9, R6 ;  /* 0x0000000903087223 */ /* 0x000fc80000000106 */
[----:B------:R-:W-:-:S06]  /*04c0*/  FFMA.RZ R8, R5, R8, R9 ;  /* 0x0000000805087223 */ /* 0x000fcc000000c009 */
[----:B------:R-:W1:Y:S02]  /*04d0*/  FRND.TRUNC R8, R8 ;  /* 0x0000000800087307 */ /* 0x000e64000020d000 */
[----:B-1----:R-:W-:-:S05]  /*04e0*/  FFMA R6, -R3, R8, R6 ;  /* 0x0000000803067223 */ /* 0x002fca0000000106 */
[----:B------:R-:W-:-:S13]  /*04f0*/  ISETP.NE.AND P0, PT, R6, RZ, PT ;  /* 0x000000ff0600720c */ /* 0x000fda0003f05270 */
[----:B------:R-:W-:Y:S05]  /*0500*/  @P0 BRA P1, `(.L_x_7) ;  /* 0xfffffffc00cc0947 */ /* 0x000fea000083ffff */
.L_x_6:
[----:B------:R-:W-:Y:S05]  /*0510*/  BSYNC.RECONVERGENT B1 ;  /* 0x0000000000017941 */ /* 0x000fea0003800200 */
.L_x_5:
[----:B0-----:R-:W-:-:S04]  /*0520*/  FMUL R3, R6, 1.1920928955078125e-07 ;  /* 0x3400000006037820 */ /* 0x001fc80000400000 */
[----:B------:R-:W-:-:S07]  /*0530*/  FMUL R6, R10, R3 ;  /* 0x000000030a067220 */ /* 0x000fce0000400000 */
.L_x_1:
[----:B------:R-:W-:Y:S05]  /*0540*/  BSYNC.RECONVERGENT B0 ;  /* 0x0000000000007941 */ /* 0x000fea0003800200 */
.L_x_0:
[----:B------:R-:W0:Y:S01]  /*0550*/  LDC.64 R4, c[0x0][0x380] ;  /* 0x0000e000ff047b82 */ /* 0x000e220000000a00 */
[C---:B------:R-:W-:Y:S02]  /*0560*/  FSETP.NAN.AND P0, PT, |R6|.reuse, |R6|, PT ;  /* 0x400000060600720b */ /* 0x040fe40003f08200 */
[----:B------:R-:W-:-:S04]  /*0570*/  LOP3.LUT R3, R6, 0x80000000, R2, 0xb8, !PT ;  /* 0x8000000006037812 */ /* 0x000fc800078eb802 */
[----:B------:R-:W-:Y:S01]  /*0580*/  FSEL R7, R6, R3, P0 ;  /* 0x0000000306077208 */ /* 0x000fe20000000000 */
[----:B0-----:R-:W-:-:S05]  /*0590*/  IMAD.WIDE.U32 R2, R0, 0x4, R4 ;  /* 0x0000000400027825 */ /* 0x001fca00078e0004 */
[----:B------:R-:W-:Y:S01]  /*05a0*/  STG.E desc[UR6][R2.64], R7 ;  /* 0x0000000702007986 */ /* 0x000fe2000c101906 */
[----:B------:R-:W-:Y:S05]  /*05b0*/  EXIT ;  /* 0x000000000000794d */ /* 0x000fea0003800000 */
.L_x_8:
[----:B------:R-:W-:-:S00]  /*05c0*/  BRA `(.L_x_8) ;  /* 0xfffffffc00fc7947 */ /* 0x000fc0000383ffff */
[----:B------:R-:W-:-:S00]  /*05d0*/  NOP ;  /* 0x0000000000007918 */ /* 0x000fc00000000000 */
        /* <DEDUP_REMOVED lines=10> */
.L_x_10:


//--------------------- .text.default_function_kernel_1 --------------------------
	.section	.text.default_function_kernel_1,"ax",@progbits
	.align	128
        .global         default_function_kernel_1
        .type           default_function_kernel_1,@function
        .size           default_function_kernel_1,(.L_x_11 - default_function_kernel_1)
        .other          default_function_kernel_1,@"STO_CUDA_ENTRY STV_DEFAULT"
default_function_kernel_1:
.text.default_function_kernel_1:
[----:B------:R-:W-:Y:S01]  /*0000*/  LDC R1, c[0x0][0x37c] ;  /* 0x0000df00ff017b82 */ /* 0x000fe20000000800 */
[----:B------:R-:W0:Y:S07]  /*0010*/  S2R R5, SR_CTAID.X ;  /* 0x0000000000057919 */ /* 0x000e2e0000002500 */
[----:B------:R-:W1:Y:S01]  /*0020*/  LDC.64 R2, c[0x0][0x388] ;  /* 0x0000e200ff027b82 */ /* 0x000e620000000a00 */
[----:B------:R-:W2:Y:S01]  /*0030*/  LDCU.64 UR4, c[0x0][0x358] ;  /* 0x00006b00ff0477ac */ /* 0x000ea20008000a00 */
[----:B------:R-:W0:Y:S02]  /*0040*/  S2R R0, SR_TID.X ;  /* 0x0000000000007919 */ /* 0x000e240000002100 */
[----:B0-----:R-:W-:-:S04]  /*0050*/  IMAD R5, R5, 0xc, R0 ;  /* 0x0000000c05057824 */ /* 0x001fc800078e0200 */
[----:B-1----:R-:W-:-:S06]  /*0060*/  IMAD.WIDE.U32 R2, R5, 0x4, R2 ;  /* 0x0000000405027825 */ /* 0x002fcc00078e0002 */
[----:B--2---:R0:W2:Y:S01]  /*0070*/  LDG.E.CONSTANT R2, desc[UR4][R2.64] ;  /* 0x0000000402027981 */ /* 0x0040a2000c1e9900 */
[----:B------:R-:W-:Y:S01]  /*0080*/  HFMA2 R7, -RZ, RZ, 1.75, 0 ;  /* 0x3f000000ff077431 */ /* 0x000fe200000001ff */
[----:B0-----:R-:W-:Y:S01]  /*0090*/  MOV R3, 0x3d10ecef ;  /* 0x3d10ecef00037802 */ /* 0x001fe20000000f00 */
[----:B--2---:R-:W-:-:S05]  /*00a0*/  FMUL R0, R2, 1.4426950216293334961 ;  /* 0x3fb8aa3b02007820 */ /* 0x004fca0000400000 */
[----:B------:R-:W-:-:S13]  /*00b0*/  FSETP.GEU.AND P0, PT, R0, -126, PT ;  /* 0xc2fc00000000780b */ /* 0x000fda0003f0e000 */
[----:B------:R-:W-:-:S04]  /*00c0*/  @!P0 FMUL R0, R0, 0.5 ;  /* 0x3f00000000008820 */ /* 0x000fc80000400000 */
[----:B------:R-:W0:Y:S02]  /*00d0*/  MUFU.EX2 R4, R0 ;  /* 0x0000000000047308 */ /* 0x000e240000000800 */
[----:B0-----:R-:W-:-:S04]  /*00e0*/  @!P0 FMUL R4, R4, R4 ;  /* 0x0000000404048220 */ /* 0x001fc80000400000 */
[C---:B------:R-:W-:Y:S01]  /*00f0*/  FFMA R6, R4.reuse, -R7, 0.5 ;  /* 0x3f00000004067423 */ /* 0x040fe20000000807 */
[C---:B------:R-:W-:Y:S02]  /*0100*/  FSETP.NEU.AND P1, PT, R4.reuse, 1, PT ;  /* 0x3f8000000400780b */ /* 0x040fe40003f2d000 */
[----:B------:R-:W-:Y:S01]  /*0110*/  FSETP.GT.AND P0, PT, R4, 0.56000000238418579102, PT ;  /* 0x3f0f5c290400780b */ /* 0x000fe20003f04000 */
[----:B------:R-:W0:Y:S02]  /*0120*/  MUFU.RSQ R7, R6 ;  /* 0x0000000600077308 */ /* 0x000e240000001400 */
[----:B0-----:R-:W-:Y:S01]  /*0130*/  FMUL R8, R6, R7 ;  /* 0x0000000706087220 */ /* 0x001fe20000400000 */
[----:B------:R-:W-:-:S04]  /*0140*/  FMUL R7, R7, -0.5 ;  /* 0xbf00000007077820 */ /* 0x000fc80000400000 */
[----:B------:R-:W-:-:S04]  /*0150*/  FFMA R7, R8, R7, 0.5 ;  /* 0x3f00000008077423 */ /* 0x000fc80000000007 */
[----:B------:R-:W-:-:S05]  /*0160*/  FFMA R7, R8, R7, R8 ;  /* 0x0000000708077223 */ /* 0x000fca0000000008 */
[----:B------:R-:W-:-:S04]  /*0170*/  FSEL R7, R7, RZ, P1 ;  /* 0x000000ff07077208 */ /* 0x000fc80000800000 */
[----:B------:R-:W-:-:S04]  /*0180*/  FSEL R7, R7, R4, P0 ;  /* 0x0000000407077208 */ /* 0x000fc80000000000 */
[----:B------:R-:W-:-:S05]  /*0190*/  LOP3.LUT R7, R7, 0x80000000, R4, 0xb8, !PT ;  /* 0x8000000007077812 */ /* 0x000fca00078eb804 */
[----:B------:R-:W-:-:S04]  /*01a0*/  FMUL R0, R7, R7 ;  /* 0x0000000707007220 */ /* 0x000fc80000400000 */
[----:B------:R-:W-:-:S04]  /*01b0*/  FFMA R3, R0, R3, 0.016980519518256187439 ;  /* 0x3c8b1abb00037423 */ /* 0x000fc80000000003 */
[----:B------:R-:W-:-:S04]  /*01c0*/  FFMA R3, R0, R3, 0.030762933194637298584 ;  /* 0x3cfc028c00037423 */ /* 0x000fc80000000003 */
[----:B------:R-:W-:-:S04]  /*01d0*/  FFMA R3, R0, R3, 0.044709417968988418579 ;  /* 0x3d37213900037423 */ /* 0x000fc80000000003 */
[C---:B------:R-:W-:Y:S02]  /*01e0*/  FFMA R9, R0.reuse, R3, 0.074989043176174163818 ;  /* 0x3d9993db00097423 */ /* 0x040fe40000000003 */
[----:B------:R-:W0:Y:S02]  /*01f0*/  LDC.64 R2, c[0x0][0x380] ;  /* 0x0000e000ff027b82 */ /* 0x000e240000000a00 */
[----:B------:R-:W-:-:S04]  /*0200*/  FFMA R9, R0, R9, 0.16666707396507263184 ;  /* 0x3e2aaac600097423 */ /* 0x000fc80000000009 */
[----:B------:R-:W-:Y:S01]  /*0210*/  FMUL R0, R0, R9 ;  /* 0x0000000900007220 */ /* 0x000fe20000400000 */
[----:B------:R-:W-:-:S03]  /*0220*/  HFMA2 R9, -RZ, RZ, 1.9599609375, 20144 ;  /* 0x3fd774ebff097431 */ /* 0x000fc600000001ff */
[----:B------:R-:W-:-:S05]  /*0230*/  FFMA R7, R7, R0, R7 ;  /* 0x0000000007077223 */ /* 0x000fca0000000007 */
[----:B------:R-:W-:-:S05]  /*0240*/  FSEL R0, R7, -R7, P0 ;  /* 0x8000000707007208 */ /* 0x000fca0000000000 */
[----:B------:R-:W-:Y:S01]  /*0250*/  @!P0 FFMA R7, R9, 0.93318945169448852539, R0 ;  /* 0x3f6ee58109078823 */ /* 0x000fe20000000000 */
[----:B0-----:R-:W-:-:S04]  /*0260*/  IMAD.WIDE.U32 R2, R5, 0x4, R2 ;  /* 0x0000000405027825 */ /* 0x001fc800078e0002 */
[----:B------:R-:W-:-:S05]  /*0270*/  @P0 FADD R7, R7, R7 ;  /* 0x0000000707070221 */ /* 0x000fca0000000000 */
[----:B------:R-:W-:Y:S01]  /*0280*/  STG.E desc[UR4][R2.64], R7 ;  /* 0x0000000702007986 */ /* 0x000fe2000c101904 */
[----:B------:R-:W-:Y:S05]  /*0290*/  EXIT ;  /* 0x000000000000794d */ /* 0x000fea0003800000 */
.L_x_9:
        /* <DEDUP_REMOVED lines=14> */
.L_x_11:


//--------------------- .nv.shared.reserved.0     --------------------------
	.section	.nv.shared.reserved.0,"aw",@nobits
	.weak		__nv_reservedSMEM_offset_0_alias
	.size		__nv_reservedSMEM_offset_0_alias, 0, 64
	.other		__nv_reservedSMEM_offset_0_alias,@"STO_CUDA_RESERVED_SHARED STV_DEFAULT"
__nv_reservedSMEM_offset_0_alias:
	.zero		0
	.zero		64


//--------------------- .nv.constant0.default_function_kernel --------------------------
	.section	.nv.constant0.default_function_kernel,"a",@progbits
	.sectionflags	@""
	.align	4
.nv.constant0.default_function_kernel:
	.zero		912


//--------------------- .nv.constant0.default_function_kernel_1 --------------------------
	.section	.nv.constant0.default_function_kernel_1,"a",@progbits
	.sectionflags	@""
	.align	4
.nv.constant0.default_function_kernel_1:
	.zero		912


//--------------------- SYMBOLS --------------------------

	.type		.nv.reservedSmem.offset0,@object
	.size		.nv.reservedSmem.offset0,0x4
